//
// Generated by NVIDIA NVVM Compiler
//
// Compiler Build ID: CL-36424714
// Cuda compilation tools, release 13.0, V13.0.88
// Based on NVVM 20.0.0
//

.version 9.0
.target sm_100
.address_size 64

	// .globl	_Z3addPf
// _ZZ3addPfE4shr1 has been demoted

.visible .entry _Z3addPf(
	.param .u64 .ptr .align 1 _Z3addPf_param_0
)
{
	.reg .pred 	%p<5>;
	.reg .b32 	%r<15>;
	.reg .b32 	%f<6>;
	.reg .b64 	%rd<5>;
	.reg .b64 	%fd<10>;
	// demoted variable
	.shared .align 4 .b8 _ZZ3addPfE4shr1[4096];
	ld.param.u64 	%rd1, [_Z3addPf_param_0];
	mov.u32 	%r1, %tid.x;
	mov.u32 	%r2, %ctaid.x;
	mov.u32 	%r14, %ntid.x;
	mad.lo.s32 	%r7, %r2, %r14, %r1;
	mov.u32 	%r8, %nctaid.x;
	mul.lo.s32 	%r9, %r8, %r14;
	cvt.rn.f64.u32 	%fd1, %r9;
	rcp.rn.f64 	%fd2, %fd1;
	cvt.rn.f64.s32 	%fd3, %r7;
	add.f64 	%fd4, %fd3, 0dBFE0000000000000;
	mul.f64 	%fd5, %fd2, %fd4;
	fma.rn.f64 	%fd6, %fd5, %fd5, 0d3FF0000000000000;
	rcp.rn.f64 	%fd7, %fd6;
	mul.f64 	%fd8, %fd7, 0d4010000000000000;
	mul.f64 	%fd9, %fd2, %fd8;
	cvt.rn.f32.f64 	%f1, %fd9;
	shl.b32 	%r10, %r1, 2;
	mov.u32 	%r11, _ZZ3addPfE4shr1;
	add.s32 	%r4, %r11, %r10;
	st.shared.f32 	[%r4], %f1;
	bar.sync 	0;
	setp.lt.u32 	%p1, %r14, 2;
	@%p1 bra 	$L__BB0_4;
$L__BB0_1:
	shr.u32 	%r6, %r14, 1;
	setp.ge.u32 	%p2, %r1, %r6;
	@%p2 bra 	$L__BB0_3;
	shl.b32 	%r12, %r6, 2;
	add.s32 	%r13, %r4, %r12;
	ld.shared.f32 	%f2, [%r13];
	ld.shared.f32 	%f3, [%r4];
	add.f32 	%f4, %f2, %f3;
	st.shared.f32 	[%r4], %f4;
$L__BB0_3:
	bar.sync 	0;
	setp.gt.u32 	%p3, %r14, 3;
	mov.u32 	%r14, %r6;
	@%p3 bra 	$L__BB0_1;
$L__BB0_4:
	setp.ne.s32 	%p4, %r1, 0;
	@%p4 bra 	$L__BB0_6;
	ld.shared.f32 	%f5, [_ZZ3addPfE4shr1];
	cvta.to.global.u64 	%rd2, %rd1;
	mul.wide.u32 	%rd3, %r2, 4;
	add.s64 	%rd4, %rd2, %rd3;
	st.global.f32 	[%rd4], %f5;
$L__BB0_6:
	ret;

}


// ===== COMPILED SASS (sm_100) =====

	.target	sm_100

	.elftype	@"ET_EXEC"


//--------------------- .note.nv.tkinfo           --------------------------
	.section	.note.nv.tkinfo,"",@"SHT_NOTE"
	.sectionflags	@"SHF_NOTE_NV_TKINFO"
	.tkinfo
        /*0018*/ 	.word	0x00000002
        /*0030*/ 	.string	""
        /*0030*/ 	.string	"ptxas"
        /*0030*/ 	.string	"Cuda compilation tools, release 13.0, V13.0.88"
        /*0030*/ 	.string	"Build cuda_13.0.r13.0/compiler.36424714_0"
        /*0030*/ 	.string	"-arch sm_100 -m 64 "



//--------------------- .note.nv.cuinfo           --------------------------
	.section	.note.nv.cuinfo,"",@"SHT_NOTE"
	.sectionflags	@"SHF_NOTE_NV_CUINFO"
        /*0018*/ 	.short	0x0002
        /*001a*/ 	.short	0x0064
        /*001c*/ 	.short	0x0082
	.zero		2


//--------------------- .nv.info                  --------------------------
	.section	.nv.info,"",@"SHT_CUDA_INFO"
	.align	4


	//----- nvinfo : EIATTR_REGCOUNT
	.align		4
        /*0000*/ 	.byte	0x04, 0x2f
        /*0002*/ 	.short	(.L_1 - .L_0)
	.align		4
.L_0:
        /*0004*/ 	.word	index@(_Z3addPf)
        /*0008*/ 	.word	0x00000014


	//----- nvinfo : EIATTR_FRAME_SIZE
	.align		4
.L_1:
        /*000c*/ 	.byte	0x04, 0x11
        /*000e*/ 	.short	(.L_3 - .L_2)
	.align		4
.L_2:
        /*0010*/ 	.word	index@($__internal_0_$__cuda_sm20_dblrcp_rn_slowpath_v3)
        /*0014*/ 	.word	0x00000000


	//----- nvinfo : EIATTR_FRAME_SIZE
	.align		4
.L_3:
        /*0018*/ 	.byte	0x04, 0x11
        /*001a*/ 	.short	(.L_5 - .L_4)
	.align		4
.L_4:
        /*001c*/ 	.word	index@(_Z3addPf)
        /*0020*/ 	.word	0x00000000


	//----- nvinfo : EIATTR_MIN_STACK_SIZE
	.align		4
.L_5:
        /*0024*/ 	.byte	0x04, 0x12
        /*0026*/ 	.short	(.L_7 - .L_6)
	.align		4
.L_6:
        /*0028*/ 	.word	index@(_Z3addPf)
        /*002c*/ 	.word	0x00000000
.L_7:


//--------------------- .nv.compat                --------------------------
	.section	.nv.compat,"",@"SHT_CUDA_COMPAT_INFO"
	.align	4
        /*0000*/ 	.byte	0x02, 0x09, 0x00, 0x00, 0x02, 0x02, 0x01, 0x00, 0x02, 0x05, 0x05, 0x00, 0x03, 0x07, 0x01, 0x01
        /*0010*/ 	.byte	0x02, 0x03, 0x00, 0x00, 0x02, 0x06, 0x01, 0x00, 0x04, 0x0b, 0x08, 0x00, 0x01, 0x00, 0x00, 0x00
        /*0020*/ 	.byte	0x00, 0x00, 0x00, 0x00


//--------------------- .nv.info._Z3addPf         --------------------------
	.section	.nv.info._Z3addPf,"",@"SHT_CUDA_INFO"
	.sectionflags	@""
	.align	4


	//----- nvinfo : EIATTR_CUDA_API_VERSION
	.align		4
        /*0000*/ 	.byte	0x04, 0x37
        /*0002*/ 	.short	(.L_9 - .L_8)
.L_8:
        /*0004*/ 	.word	0x00000082


	//----- nvinfo : EIATTR_KPARAM_INFO
	.align		4
.L_9:
        /*0008*/ 	.byte	0x04, 0x17
        /*000a*/ 	.short	(.L_11 - .L_10)
.L_10:
        /*000c*/ 	.word	0x00000000
        /*0010*/ 	.short	0x0000
        /*0012*/ 	.short	0x0000
        /*0014*/ 	.byte	0x00, 0xf5, 0x21, 0x00


	//----- nvinfo : EIATTR_SPARSE_MMA_MASK
	.align		4
.L_11:
        /*0018*/ 	.byte	0x03, 0x50
        /*001a*/ 	.short	0x0000


	//----- nvinfo : EIATTR_MAXREG_COUNT
	.align		4
        /*001c*/ 	.byte	0x03, 0x1b
        /*001e*/ 	.short	0x00ff


	//----- nvinfo : EIATTR_NUM_BARRIERS
	.align		4
        /*0020*/ 	.byte	0x02, 0x4c
        /*0022*/ 	.byte	0x01
	.zero		1


	//----- nvinfo : EIATTR_MERCURY_ISA_VERSION
	.align		4
        /*0024*/ 	.byte	0x03, 0x5f
        /*0026*/ 	.short	0x0101


	//----- nvinfo : EIATTR_VRC_CTA_INIT_COUNT
	.align		4
        /*0028*/ 	.byte	0x02, 0x4a
	.zero		1
	.zero		1


	//----- nvinfo : EIATTR_EXIT_INSTR_OFFSETS
	.align		4
        /*002c*/ 	.byte	0x04, 0x1c
        /*002e*/ 	.short	(.L_13 - .L_12)


	//   ....[0]....
.L_12:
        /*0030*/ 	.word	0x00000460


	//   ....[1]....
        /*0034*/ 	.word	0x000004f0


	//----- nvinfo : EIATTR_CRS_STACK_SIZE
	.align		4
.L_13:
        /*0038*/ 	.byte	0x04, 0x1e
        /*003a*/ 	.short	(.L_15 - .L_14)
.L_14:
        /*003c*/ 	.word	0x00000000


	//----- nvinfo : EIATTR_CBANK_PARAM_SIZE
	.align		4
.L_15:
        /*0040*/ 	.byte	0x03, 0x19
        /*0042*/ 	.short	0x0008


	//----- nvinfo : EIATTR_PARAM_CBANK
	.align		4
        /*0044*/ 	.byte	0x04, 0x0a
        /*0046*/ 	.short	(.L_17 - .L_16)
	.align		4
.L_16:
        /*0048*/ 	.word	index@(.nv.constant0._Z3addPf)
        /*004c*/ 	.short	0x0380
        /*004e*/ 	.short	0x0008


	//----- nvinfo : EIATTR_SW_WAR
	.align		4
.L_17:
        /*0050*/ 	.byte	0x04, 0x36
        /*0052*/ 	.short	(.L_19 - .L_18)
.L_18:
        /*0054*/ 	.word	0x00000008
.L_19:


//--------------------- .nv.callgraph             --------------------------
	.section	.nv.callgraph,"",@"SHT_CUDA_CALLGRAPH"
	.align	4
	.sectionentsize	8
	.align		4
        /*0000*/ 	.word	0x00000000
	.align		4
        /*0004*/ 	.word	0xffffffff
	.align		4
        /*0008*/ 	.word	0x00000000
	.align		4
        /*000c*/ 	.word	0xfffffffe
	.align		4
        /*0010*/ 	.word	0x00000000
	.align		4
        /*0014*/ 	.word	0xfffffffd
	.align		4
        /*0018*/ 	.word	0x00000000
	.align		4
        /*001c*/ 	.word	0xfffffffc


//--------------------- .text._Z3addPf            --------------------------
	.section	.text._Z3addPf,"ax",@progbits
	.align	128
        .global         _Z3addPf
        .type           _Z3addPf,@function
        .size           _Z3addPf,(.L_x_10 - _Z3addPf)
        .other          _Z3addPf,@"STO_CUDA_ENTRY STV_DEFAULT"
_Z3addPf:
.text._Z3addPf:
[----:B------:R-:W-:Y:S01]  /*0000*/  LDC R1, c[0x0][0x37c] ;  /* 0x0000df00ff017b82 */ /* 0x000fe20000000800 */
[----:B------:R-:W0:Y:S01]  /*0010*/  LDCU UR5, c[0x0][0x360] ;  /* 0x00006c00ff0577ac */ /* 0x000e220008000800 */
[----:B------:R-:W1:Y:S01]  /*0020*/  S2R R0, SR_TID.X ;  /* 0x0000000000007919 */ /* 0x000e620000002100 */
[----:B------:R-:W2:Y:S01]  /*0030*/  LDCU UR4, c[0x0][0x370] ;  /* 0x00006e00ff0477ac */ /* 0x000ea20008000800 */
[----:B------:R-:W1:Y:S01]  /*0040*/  S2R R3, SR_CTAID.X ;  /* 0x0000000000037919 */ /* 0x000e620000002500 */
[----:B0-----:R-:W-:Y:S01]  /*0050*/  IMAD.U32 R2, RZ, RZ, UR5 ;  /* 0x00000005ff027e24 */ /* 0x001fe2000f8e00ff */
[----:B--2---:R-:W-:-:S09]  /*0060*/  UIMAD UR4, UR5, UR4, URZ ;  /* 0x00000004050472a4 */ /* 0x004fd2000f8e02ff */
[----:B------:R-:W0:Y:S08]  /*0070*/  I2F.F64.U32 R6, UR4 ;  /* 0x0000000400067d12 */ /* 0x000e300008201800 */
[----:B0-----:R-:W0:Y:S01]  /*0080*/  MUFU.RCP64H R5, R7 ;  /* 0x0000000700057308 */ /* 0x001e220000001800 */
[----:B------:R-:W-:-:S05]  /*0090*/  VIADD R4, R7, 0x300402 ;  /* 0x0030040207047836 */ /* 0x000fca0000000000 */
[----:B------:R-:W-:Y:S01]  /*00a0*/  FSETP.GEU.AND P0, PT, |R4|, 5.8789094863358348022e-39, PT ;  /* 0x004004020400780b */ /* 0x000fe20003f0e200 */
[----:B0-----:R-:W-:-:S08]  /*00b0*/  DFMA R8, -R6, R4, 1 ;  /* 0x3ff000000608742b */ /* 0x001fd00000000104 */
[----:B------:R-:W-:-:S08]  /*00c0*/  DFMA R8, R8, R8, R8 ;  /* 0x000000080808722b */ /* 0x000fd00000000008 */
[----:B------:R-:W-:-:S08]  /*00d0*/  DFMA R8, R4, R8, R4 ;  /* 0x000000080408722b */ /* 0x000fd00000000004 */
[----:B------:R-:W-:-:S08]  /*00e0*/  DFMA R10, -R6, R8, 1 ;  /* 0x3ff00000060a742b */ /* 0x000fd00000000108 */
[----:B------:R-:W-:Y:S01]  /*00f0*/  DFMA R4, R8, R10, R8 ;  /* 0x0000000a0804722b */ /* 0x000fe20000000008 */
[----:B-1----:R-:W-:Y:S01]  /*0100*/  IMAD R8, R3, UR5, R0 ;  /* 0x0000000503087c24 */ /* 0x002fe2000f8e0200 */
[----:B------:R-:W-:Y:S09]  /*0110*/  @P0 BRA `(.L_x_0) ;  /* 0x00000000001c0947 */ /* 0x000ff20003800000 */
[----:B------:R-:W-:Y:S01]  /*0120*/  LOP3.LUT R4, R7, 0x7fffffff, RZ, 0xc0, !PT ;  /* 0x7fffffff07047812 */ /* 0x000fe200078ec0ff */
[----:B------:R-:W-:Y:S01]  /*0130*/  IMAD.MOV.U32 R14, RZ, RZ, R6 ;  /* 0x000000ffff0e7224 */ /* 0x000fe200078e0006 */
[----:B------:R-:W-:-:S03]  /*0140*/  MOV R10, 0x170 ;  /* 0x00000170000a7802 */ /* 0x000fc60000000f00 */
[----:B------:R-:W-:-:S07]  /*0150*/  VIADD R9, R4, 0xfff00000 ;  /* 0xfff0000004097836 */ /* 0x000fce0000000000 */
[----:B------:R-:W-:Y:S05]  /*0160*/  CALL.REL.NOINC `($__internal_0_$__cuda_sm20_dblrcp_rn_slowpath_v3) ;  /* 0x0000000000e47944 */ /* 0x000fea0003c00000 */
[----:B------:R-:W-:Y:S01]  /*0170*/  MOV R4, R12 ;  /* 0x0000000c00047202 */ /* 0x000fe20000000f00 */
[----:B------:R-:W-:-:S07]  /*0180*/  IMAD.MOV.U32 R5, RZ, RZ, R13 ;  /* 0x000000ffff057224 */ /* 0x000fce00078e000d */
.L_x_0:
[----:B------:R-:W0:Y:S01]  /*0190*/  I2F.F64 R8, R8 ;  /* 0x0000000800087312 */ /* 0x000e220000201c00 */
[----:B------:R-:W-:Y:S01]  /*01a0*/  BSSY.RECONVERGENT B0, `(.L_x_1) ;  /* 0x0000014000007945 */ /* 0x000fe20003800200 */
[----:B0-----:R-:W-:-:S08]  /*01b0*/  DADD R6, R8, -0.5 ;  /* 0xbfe0000008067429 */ /* 0x001fd00000000000 */
[----:B------:R-:W-:-:S08]  /*01c0*/  DMUL R6, R6, R4 ;  /* 0x0000000406067228 */ /* 0x000fd00000000000 */
[----:B------:R-:W-:-:S06]  /*01d0*/  DFMA R14, R6, R6, 1 ;  /* 0x3ff00000060e742b */ /* 0x000fcc0000000006 */
[----:B------:R-:W0:Y:S04]  /*01e0*/  MUFU.RCP64H R7, R15 ;  /* 0x0000000f00077308 */ /* 0x000e280000001800 */
[----:B------:R-:W-:-:S05]  /*01f0*/  VIADD R6, R15, 0x300402 ;  /* 0x003004020f067836 */ /* 0x000fca0000000000 */
[----:B------:R-:W-:Y:S01]  /*0200*/  FSETP.GEU.AND P0, PT, |R6|, 5.8789094863358348022e-39, PT ;  /* 0x004004020600780b */ /* 0x000fe20003f0e200 */
[----:B0-----:R-:W-:-:S08]  /*0210*/  DFMA R10, -R14, R6, 1 ;  /* 0x3ff000000e0a742b */ /* 0x001fd00000000106 */
[----:B------:R-:W-:-:S08]  /*0220*/  DFMA R10, R10, R10, R10 ;  /* 0x0000000a0a0a722b */ /* 0x000fd0000000000a */
[----:B------:R-:W-:-:S08]  /*0230*/  DFMA R10, R6, R10, R6 ;  /* 0x0000000a060a722b */ /* 0x000fd00000000006 */
[----:B------:R-:W-:-:S08]  /*0240*/  DFMA R12, -R14, R10, 1 ;  /* 0x3ff000000e0c742b */ /* 0x000fd0000000010a */
[----:B------:R-:W-:Y:S01]  /*0250*/  DFMA R10, R10, R12, R10 ;  /* 0x0000000c0a0a722b */ /* 0x000fe2000000000a */
[----:B------:R-:W-:Y:S10]  /*0260*/  @P0 BRA `(.L_x_2) ;  /* 0x00000000001c0947 */ /* 0x000ff40003800000 */
[----:B------:R-:W-:Y:S01]  /*0270*/  LOP3.LUT R6, R15, 0x7fffffff, RZ, 0xc0, !PT ;  /* 0x7fffffff0f067812 */ /* 0x000fe200078ec0ff */
[----:B------:R-:W-:Y:S01]  /*0280*/  IMAD.MOV.U32 R7, RZ, RZ, R15 ;  /* 0x000000ffff077224 */ /* 0x000fe200078e000f */
[----:B------:R-:W-:Y:S02]  /*0290*/  MOV R10, 0x2c0 ;  /* 0x000002c0000a7802 */ /* 0x000fe40000000f00 */
[----:B------:R-:W-:-:S07]  /*02a0*/  IADD3 R9, PT, PT, R6, -0x100000, RZ ;  /* 0xfff0000006097810 */ /* 0x000fce0007ffe0ff */
[----:B------:R-:W-:Y:S05]  /*02b0*/  CALL.REL.NOINC `($__internal_0_$__cuda_sm20_dblrcp_rn_slowpath_v3) ;  /* 0x0000000000907944 */ /* 0x000fea0003c00000 */
[----:B------:R-:W-:Y:S02]  /*02c0*/  IMAD.MOV.U32 R10, RZ, RZ, R12 ;  /* 0x000000ffff0a7224 */ /* 0x000fe400078e000c */
[----:B------:R-:W-:-:S07]  /*02d0*/  IMAD.MOV.U32 R11, RZ, RZ, R13 ;  /* 0x000000ffff0b7224 */ /* 0x000fce00078e000d */
.L_x_2:
[----:B------:R-:W-:Y:S05]  /*02e0*/  BSYNC.RECONVERGENT B0 ;  /* 0x0000000000007941 */ /* 0x000fea0003800200 */
.L_x_1:
[----:B------:R-:W0:Y:S01]  /*02f0*/  S2UR UR5, SR_CgaCtaId ;  /* 0x00000000000579c3 */ /* 0x000e220000008800 */
[----:B------:R-:W-:Y:S01]  /*0300*/  DMUL R10, R10, 4 ;  /* 0x401000000a0a7828 */ /* 0x000fe20000000000 */
[----:B------:R-:W-:Y:S01]  /*0310*/  UMOV UR4, 0x400 ;  /* 0x0000040000047882 */ /* 0x000fe20000000000 */
[----:B------:R-:W-:Y:S02]  /*0320*/  ISETP.GE.U32.AND P1, PT, R2, 0x2, PT ;  /* 0x000000020200780c */ /* 0x000fe40003f26070 */
[----:B------:R-:W-:-:S04]  /*0330*/  ISETP.NE.AND P0, PT, R0, RZ, PT ;  /* 0x000000ff0000720c */ /* 0x000fc80003f05270 */
[----:B------:R-:W-:-:S10]  /*0340*/  DMUL R10, R10, R4 ;  /* 0x000000040a0a7228 */ /* 0x000fd40000000000 */
[----:B------:R-:W1:Y:S01]  /*0350*/  F2F.F32.F64 R10, R10 ;  /* 0x0000000a000a7310 */ /* 0x000e620000301000 */
[----:B0-----:R-:W-:-:S06]  /*0360*/  ULEA UR4, UR5, UR4, 0x18 ;  /* 0x0000000405047291 */ /* 0x001fcc000f8ec0ff */
[----:B------:R-:W-:-:S05]  /*0370*/  LEA R5, R0, UR4, 0x2 ;  /* 0x0000000400057c11 */ /* 0x000fca000f8e10ff */
[----:B-1----:R0:W-:Y:S01]  /*0380*/  STS [R5], R10 ;  /* 0x0000000a05007388 */ /* 0x0021e20000000800 */
[----:B------:R-:W-:Y:S06]  /*0390*/  BAR.SYNC.DEFER_BLOCKING 0x0 ;  /* 0x0000000000007b1d */ /* 0x000fec0000010000 */
[----:B------:R-:W-:Y:S05]  /*03a0*/  @!P1 BRA `(.L_x_3) ;  /* 0x00000000002c9947 */ /* 0x000fea0003800000 */
.L_x_4:
[----:B------:R-:W-:-:S04]  /*03b0*/  SHF.R.U32.HI R8, RZ, 0x1, R2 ;  /* 0x00000001ff087819 */ /* 0x000fc80000011602 */
[----:B------:R-:W-:-:S13]  /*03c0*/  ISETP.GE.U32.AND P1, PT, R0, R8, PT ;  /* 0x000000080000720c */ /* 0x000fda0003f26070 */
[----:B------:R-:W-:Y:S01]  /*03d0*/  @!P1 IMAD R4, R8, 0x4, R5 ;  /* 0x0000000408049824 */ /* 0x000fe200078e0205 */
[----:B------:R-:W-:Y:S05]  /*03e0*/  @!P1 LDS R7, [R5] ;  /* 0x0000000005079984 */ /* 0x000fea0000000800 */
[----:B------:R-:W1:Y:S02]  /*03f0*/  @!P1 LDS R4, [R4] ;  /* 0x0000000004049984 */ /* 0x000e640000000800 */
[----:B-1----:R-:W-:-:S05]  /*0400*/  @!P1 FADD R6, R4, R7 ;  /* 0x0000000704069221 */ /* 0x002fca0000000000 */
[----:B------:R1:W-:Y:S01]  /*0410*/  @!P1 STS [R5], R6 ;  /* 0x0000000605009388 */ /* 0x0003e20000000800 */
[----:B------:R-:W-:Y:S01]  /*0420*/  BAR.SYNC.DEFER_BLOCKING 0x0 ;  /* 0x0000000000007b1d */ /* 0x000fe20000010000 */
[----:B------:R-:W-:Y:S02]  /*0430*/  ISETP.GT.U32.AND P1, PT, R2, 0x3, PT ;  /* 0x000000030200780c */ /* 0x000fe40003f24070 */
[----:B------:R-:W-:-:S11]  /*0440*/  MOV R2, R8 ;  /* 0x0000000800027202 */ /* 0x000fd60000000f00 */
[----:B-1----:R-:W-:Y:S05]  /*0450*/  @P1 BRA `(.L_x_4) ;  /* 0xfffffffc00d41947 */ /* 0x002fea000383ffff */
.L_x_3:
[----:B------:R-:W-:Y:S05]  /*0460*/  @P0 EXIT ;  /* 0x000000000000094d */ /* 0x000fea0003800000 */
[----:B------:R-:W1:Y:S01]  /*0470*/  S2UR UR5, SR_CgaCtaId ;  /* 0x00000000000579c3 */ /* 0x000e620000008800 */
[----:B------:R-:W-:-:S07]  /*0480*/  UMOV UR4, 0x400 ;  /* 0x0000040000047882 */ /* 0x000fce0000000000 */
[----:B0-----:R-:W0:Y:S01]  /*0490*/  LDC.64 R4, c[0x0][0x380] ;  /* 0x0000e000ff047b82 */ /* 0x001e220000000a00 */
[----:B-1----:R-:W-:Y:S01]  /*04a0*/  ULEA UR4, UR5, UR4, 0x18 ;  /* 0x0000000405047291 */ /* 0x002fe2000f8ec0ff */
[----:B0-----:R-:W-:-:S08]  /*04b0*/  IMAD.WIDE.U32 R2, R3, 0x4, R4 ;  /* 0x0000000403027825 */ /* 0x001fd000078e0004 */
[----:B------:R-:W0:Y:S02]  /*04c0*/  LDS R7, [UR4] ;  /* 0x00000004ff077984 */ /* 0x000e240008000800 */
[----:B------:R-:W0:Y:S02]  /*04d0*/  LDCU.64 UR4, c[0x0][0x358] ;  /* 0x00006b00ff0477ac */ /* 0x000e240008000a00 */
[----:B0-----:R-:W-:Y:S01]  /*04e0*/  STG.E desc[UR4][R2.64], R7 ;  /* 0x0000000702007986 */ /* 0x001fe2000c101904 */
[----:B------:R-:W-:Y:S05]  /*04f0*/  EXIT ;  /* 0x000000000000794d */ /* 0x000fea0003800000 */
        .weak           $__internal_0_$__cuda_sm20_dblrcp_rn_slowpath_v3
        .type           $__internal_0_$__cuda_sm20_dblrcp_rn_slowpath_v3,@function
        .size           $__internal_0_$__cuda_sm20_dblrcp_rn_slowpath_v3,(.L_x_10 - $__internal_0_$__cuda_sm20_dblrcp_rn_slowpath_v3)
$__internal_0_$__cuda_sm20_dblrcp_rn_slowpath_v3:
[----:B------:R-:W-:Y:S01]  /*0500*/  IMAD.MOV.U32 R6, RZ, RZ, R14 ;  /* 0x000000ffff067224 */ /* 0x000fe200078e000e */
[----:B------:R-:W-:Y:S05]  /*0510*/  BSSY.RECONVERGENT B1, `(.L_x_5) ;  /* 0x0000025000017945 */ /* 0x000fea0003800200 */
[----:B------:R-:W-:-:S14]  /*0520*/  DSETP.GTU.AND P0, PT, |R6|, +INF , PT ;  /* 0x7ff000000600742a */ /* 0x000fdc0003f0c200 */
[----:B------:R-:W-:Y:S05]  /*0530*/  @P0 BRA `(.L_x_6) ;  /* 0x0000000000800947 */ /* 0x000fea0003800000 */
[----:B------:R-:W-:-:S05]  /*0540*/  LOP3.LUT R14, R7, 0x7fffffff, RZ, 0xc0, !PT ;  /* 0x7fffffff070e7812 */ /* 0x000fca00078ec0ff */
[----:B------:R-:W-:-:S05]  /*0550*/  VIADD R11, R14, 0xffffffff ;  /* 0xffffffff0e0b7836 */ /* 0x000fca0000000000 */
[----:B------:R-:W-:-:S13]  /*0560*/  ISETP.GE.U32.AND P0, PT, R11, 0x7fefffff, PT ;  /* 0x7fefffff0b00780c */ /* 0x000fda0003f06070 */
[----:B------:R-:W-:Y:S01]  /*0570*/  @P0 LOP3.LUT R13, R7, 0x7ff00000, RZ, 0x3c, !PT ;  /* 0x7ff00000070d0812 */ /* 0x000fe200078e3cff */
[----:B------:R-:W-:Y:S01]  /*0580*/  @P0 IMAD.MOV.U32 R12, RZ, RZ, RZ ;  /* 0x000000ffff0c0224 */ /* 0x000fe200078e00ff */
[----:B------:R-:W-:Y:S06]  /*0590*/  @P0 BRA `(.L_x_7) ;  /* 0x0000000000700947 */ /* 0x000fec0003800000 */
[----:B------:R-:W-:-:S13]  /*05a0*/  ISETP.GE.U32.AND P0, PT, R14, 0x1000001, PT ;  /* 0x010000010e00780c */ /* 0x000fda0003f06070 */
[----:B------:R-:W-:Y:S05]  /*05b0*/  @!P0 BRA `(.L_x_8) ;  /* 0x0000000000388947 */ /* 0x000fea0003800000 */
[----:B------:R-:W-:Y:S01]  /*05c0*/  IADD3 R13, PT, PT, R7, -0x3fe00000, RZ ;  /* 0xc0200000070d7810 */ /* 0x000fe20007ffe0ff */
[----:B------:R-:W-:Y:S02]  /*05d0*/  IMAD.MOV.U32 R12, RZ, RZ, R6 ;  /* 0x000000ffff0c7224 */ /* 0x000fe400078e0006 */
[----:B------:R-:W-:Y:S01]  /*05e0*/  IMAD.MOV.U32 R14, RZ, RZ, R9 ;  /* 0x000000ffff0e7224 */ /* 0x000fe200078e0009 */
[----:B------:R-:W0:Y:S05]  /*05f0*/  MUFU.RCP64H R15, R13 ;  /* 0x0000000d000f7308 */ /* 0x000e2a0000001800 */
[----:B0-----:R-:W-:-:S08]  /*0600*/  DFMA R16, -R12, R14, 1 ;  /* 0x3ff000000c10742b */ /* 0x001fd0000000010e */
[----:B------:R-:W-:-:S08]  /*0610*/  DFMA R16, R16, R16, R16 ;  /* 0x000000101010722b */ /* 0x000fd00000000010 */
[----:B------:R-:W-:-:S08]  /*0620*/  DFMA R16, R14, R16, R14 ;  /* 0x000000100e10722b */ /* 0x000fd0000000000e */
[----:B------:R-:W-:-:S08]  /*0630*/  DFMA R14, -R12, R16, 1 ;  /* 0x3ff000000c0e742b */ /* 0x000fd00000000110 */
[----:B------:R-:W-:-:S08]  /*0640*/  DFMA R14, R16, R14, R16 ;  /* 0x0000000e100e722b */ /* 0x000fd00000000010 */
[----:B------:R-:W-:-:S08]  /*0650*/  DMUL R14, R14, 2.2250738585072013831e-308 ;  /* 0x001000000e0e7828 */ /* 0x000fd00000000000 */
[----:B------:R-:W-:-:S08]  /*0660*/  DFMA R6, -R6, R14, 1 ;  /* 0x3ff000000606742b */ /* 0x000fd0000000010e */
[----:B------:R-:W-:-:S08]  /*0670*/  DFMA R6, R6, R6, R6 ;  /* 0x000000060606722b */ /* 0x000fd00000000006 */
[----:B------:R-:W-:Y:S01]  /*0680*/  DFMA R12, R14, R6, R14 ;  /* 0x000000060e0c722b */ /* 0x000fe2000000000e */
[----:B------:R-:W-:Y:S10]  /*0690*/  BRA `(.L_x_7) ;  /* 0x0000000000307947 */ /* 0x000ff40003800000 */
.L_x_8:
[----:B------:R-:W-:Y:S01]  /*06a0*/  DMUL R6, R6, 8.11296384146066816958e+31 ;  /* 0x4690000006067828 */ /* 0x000fe20000000000 */
[----:B------:R-:W-:-:S05]  /*06b0*/  IMAD.MOV.U32 R12, RZ, RZ, R9 ;  /* 0x000000ffff0c7224 */ /* 0x000fca00078e0009 */
[----:B------:R-:W0:Y:S02]  /*06c0*/  MUFU.RCP64H R13, R7 ;  /* 0x00000007000d7308 */ /* 0x000e240000001800 */
[----:B0-----:R-:W-:-:S08]  /*06d0*/  DFMA R14, -R6, R12, 1 ;  /* 0x3ff00000060e742b */ /* 0x001fd0000000010c */
[----:B------:R-:W-:-:S08]  /*06e0*/  DFMA R14, R14, R14, R14 ;  /* 0x0000000e0e0e722b */ /* 0x000fd0000000000e */
[----:B------:R-:W-:-:S08]  /*06f0*/  DFMA R14, R12, R14, R12 ;  /* 0x0000000e0c0e722b */ /* 0x000fd0000000000c */
[----:B------:R-:W-:-:S08]  /*0700*/  DFMA R12, -R6, R14, 1 ;  /* 0x3ff00000060c742b */ /* 0x000fd0000000010e */
[----:B------:R-:W-:-:S08]  /*0710*/  DFMA R12, R14, R12, R14 ;  /* 0x0000000c0e0c722b */ /* 0x000fd0000000000e */
[----:B------:R-:W-:Y:S01]  /*0720*/  DMUL R12, R12, 8.11296384146066816958e+31 ;  /* 0x469000000c0c7828 */ /* 0x000fe20000000000 */
[----:B------:R-:W-:Y:S10]  /*0730*/  BRA `(.L_x_7) ;  /* 0x0000000000087947 */ /* 0x000ff40003800000 */
.L_x_6:
[----:B------:R-:W-:Y:S02]  /*0740*/  LOP3.LUT R13, R7, 0x80000, RZ, 0xfc, !PT ;  /* 0x00080000070d7812 */ /* 0x000fe400078efcff */
[----:B------:R-:W-:-:S07]  /*0750*/  MOV R12, R6 ;  /* 0x00000006000c7202 */ /* 0x000fce0000000f00 */
.L_x_7:
[----:B------:R-:W-:Y:S05]  /*0760*/  BSYNC.RECONVERGENT B1 ;  /* 0x0000000000017941 */ /* 0x000fea0003800200 */
.L_x_5:
[----:B------:R-:W-:-:S04]  /*0770*/  IMAD.MOV.U32 R11, RZ, RZ, 0x0 ;  /* 0x00000000ff0b7424 */ /* 0x000fc800078e00ff */
[----:B------:R-:W-:Y:S05]  /*0780*/  RET.REL.NODEC R10 `(_Z3addPf) ;  /* 0xfffffff80a1c7950 */ /* 0x000fea0003c3ffff */
.L_x_9:
[----:B------:R-:W-:-:S00]  /*0790*/  BRA `(.L_x_9) ;  /* 0xfffffffc00fc7947 */ /* 0x000fc0000383ffff */
[----:B------:R-:W-:-:S00]  /*07a0*/  NOP ;  /* 0x0000000000007918 */ /* 0x000fc00000000000 */
        /* <DEDUP_REMOVED lines=13> */
.L_x_10:


//--------------------- .nv.shared._Z3addPf       --------------------------
	.section	.nv.shared._Z3addPf,"aw",@nobits
	.sectionflags	@""
	.align	4
.nv.shared._Z3addPf:
	.zero		5120


//--------------------- .nv.shared.reserved.0     --------------------------
	.section	.nv.shared.reserved.0,"aw",@nobits
	.weak		__nv_reservedSMEM_offset_0_alias
	.size		__nv_reservedSMEM_offset_0_alias, 0, 64
	.other		__nv_reservedSMEM_offset_0_alias,@"STO_CUDA_RESERVED_SHARED STV_DEFAULT"
__nv_reservedSMEM_offset_0_alias:
	.zero		0
	.zero		64


//--------------------- .nv.constant0._Z3addPf    --------------------------
	.section	.nv.constant0._Z3addPf,"a",@progbits
	.sectionflags	@""
	.align	4
.nv.constant0._Z3addPf:
	.zero		904


//--------------------- SYMBOLS --------------------------

	.type		.nv.reservedSmem.offset0,@object
	.size		.nv.reservedSmem.offset0,0x4
	.type		.nv.reservedSmem.cap,@object
	.size		.nv.reservedSmem.cap,0x4
